//
// Generated by NVIDIA NVVM Compiler
//
// Compiler Build ID: CL-36424714
// Cuda compilation tools, release 13.0, V13.0.88
// Based on NVVM 20.0.0
//

.version 9.0
.target sm_100
.address_size 64

	// .globl	testOnGPU
.extern .func  (.param .b32 func_retval0) vprintf
(
	.param .b64 vprintf_param_0,
	.param .b64 vprintf_param_1
)
;
.global .align 1 .b8 $str[20] = {83, 111, 109, 101, 116, 104, 105, 110, 103, 32, 105, 115, 32, 119, 114, 111, 110, 103, 10};

.visible .entry testOnGPU(
	.param .u64 .ptr .align 1 testOnGPU_param_0,
	.param .u64 .ptr .align 1 testOnGPU_param_1,
	.param .u64 .ptr .align 1 testOnGPU_param_2,
	.param .u32 testOnGPU_param_3,
	.param .u32 testOnGPU_param_4,
	.param .u32 testOnGPU_param_5,
	.param .u32 testOnGPU_param_6,
	.param .u32 testOnGPU_param_7,
	.param .u64 .ptr .align 1 testOnGPU_param_8,
	.param .u64 .ptr .align 1 testOnGPU_param_9
)
{
	.reg .pred 	%p<21>;
	.reg .b32 	%r<118>;
	.reg .b64 	%rd<34>;

	ld.param.u64 	%rd6, [testOnGPU_param_0];
	ld.param.u64 	%rd9, [testOnGPU_param_1];
	ld.param.u64 	%rd10, [testOnGPU_param_2];
	ld.param.u32 	%r47, [testOnGPU_param_3];
	ld.param.u32 	%r48, [testOnGPU_param_4];
	ld.param.u32 	%r49, [testOnGPU_param_5];
	ld.param.u32 	%r50, [testOnGPU_param_6];
	ld.param.u32 	%r51, [testOnGPU_param_7];
	ld.param.u64 	%rd7, [testOnGPU_param_8];
	ld.param.u64 	%rd8, [testOnGPU_param_9];
	cvta.to.global.u64 	%rd1, %rd10;
	cvta.to.global.u64 	%rd2, %rd9;
	mov.u32 	%r52, %ctaid.x;
	mov.u32 	%r53, %ctaid.y;
	mov.u32 	%r54, %nctaid.x;
	mad.lo.s32 	%r55, %r53, %r54, %r52;
	mov.u32 	%r56, %ntid.x;
	mov.u32 	%r57, %ntid.y;
	mov.u32 	%r58, %tid.y;
	mov.u32 	%r59, %tid.x;
	mad.lo.s32 	%r60, %r55, %r57, %r58;
	mad.lo.s32 	%r61, %r60, %r56, %r59;
	mad.lo.s32 	%r2, %r52, %r56, %r59;
	mad.lo.s32 	%r3, %r53, %r57, %r58;
	mad.lo.s32 	%r62, %r49, %r47, %r48;
	setp.eq.s32 	%p1, %r62, %r61;
	mad.lo.s32 	%r63, %r51, %r47, %r50;
	setp.eq.s32 	%p2, %r63, %r61;
	or.pred  	%p3, %p1, %p2;
	@%p3 bra 	$L__BB0_16;
	mul.wide.s32 	%rd11, %r61, 4;
	add.s64 	%rd3, %rd2, %rd11;
	ld.global.u32 	%r4, [%rd3];
	setp.lt.s32 	%p4, %r4, 1;
	@%p4 bra 	$L__BB0_16;
	setp.eq.s32 	%p5, %r3, 0;
	mov.b32 	%r104, -1;
	mov.b32 	%r103, 2000000000;
	mov.u32 	%r105, %r104;
	mov.u32 	%r106, %r104;
	mov.u32 	%r107, %r104;
	@%p5 bra 	$L__BB0_4;
	add.s32 	%r67, %r3, -1;
	mad.lo.s32 	%r68, %r47, %r67, %r2;
	mul.wide.s32 	%rd12, %r68, 4;
	add.s64 	%rd13, %rd1, %rd12;
	ld.global.u32 	%r69, [%rd13];
	setp.gt.s32 	%p6, %r69, 1999999999;
	min.s32 	%r103, %r69, 2000000000;
	selp.b32 	%r104, -1, %r2, %p6;
	selp.b32 	%r105, -1, %r67, %p6;
	selp.s32 	%r106, -1, 0, %p6;
	selp.b32 	%r107, -1, 2, %p6;
$L__BB0_4:
	add.s32 	%r15, %r47, -1;
	setp.ge.s32 	%p7, %r3, %r15;
	@%p7 bra 	$L__BB0_6;
	add.s32 	%r70, %r3, 1;
	mad.lo.s32 	%r71, %r47, %r3, %r47;
	add.s32 	%r72, %r71, %r2;
	mul.wide.s32 	%rd14, %r72, 4;
	add.s64 	%rd15, %rd1, %rd14;
	ld.global.u32 	%r73, [%rd15];
	setp.lt.s32 	%p8, %r73, %r103;
	min.s32 	%r103, %r73, %r103;
	selp.b32 	%r104, %r2, %r104, %p8;
	selp.b32 	%r105, %r70, %r105, %p8;
	selp.b32 	%r106, 2, %r106, %p8;
	selp.b32 	%r107, 0, %r107, %p8;
$L__BB0_6:
	setp.lt.s32 	%p9, %r2, 1;
	mul.lo.s32 	%r26, %r47, %r3;
	cvt.s64.s32 	%rd16, %r2;
	cvt.s64.s32 	%rd17, %r26;
	add.s64 	%rd18, %rd17, %rd16;
	shl.b64 	%rd19, %rd18, 2;
	add.s64 	%rd4, %rd1, %rd19;
	@%p9 bra 	$L__BB0_8;
	add.s32 	%r74, %r2, -1;
	ld.global.u32 	%r75, [%rd4+-4];
	setp.lt.s32 	%p10, %r75, %r103;
	min.s32 	%r103, %r75, %r103;
	selp.b32 	%r104, %r74, %r104, %p10;
	selp.b32 	%r105, %r3, %r105, %p10;
	selp.b32 	%r106, 1, %r106, %p10;
	selp.b32 	%r107, 3, %r107, %p10;
$L__BB0_8:
	setp.ge.s32 	%p11, %r2, %r15;
	@%p11 bra 	$L__BB0_10;
	add.s32 	%r76, %r2, 1;
	ld.global.u32 	%r77, [%rd4+4];
	setp.lt.s32 	%p12, %r77, %r103;
	min.s32 	%r103, %r77, %r103;
	selp.b32 	%r104, %r76, %r104, %p12;
	selp.b32 	%r105, %r3, %r105, %p12;
	selp.b32 	%r106, 3, %r106, %p12;
	selp.b32 	%r107, 1, %r107, %p12;
$L__BB0_10:
	setp.ne.s32 	%p13, %r104, -1;
	setp.ne.s32 	%p14, %r105, -1;
	and.pred  	%p15, %p13, %p14;
	setp.ne.s32 	%p16, %r106, -1;
	and.pred  	%p17, %p15, %p16;
	setp.ne.s32 	%p18, %r107, -1;
	and.pred  	%p19, %p17, %p18;
	@%p19 bra 	$L__BB0_12;
	mov.u64 	%rd32, $str;
	cvta.global.u64 	%rd33, %rd32;
	{ // callseq 0, 0
	.param .b64 param0;
	st.param.b64 	[param0], %rd33;
	.param .b64 param1;
	st.param.b64 	[param1], 0;
	.param .b32 retval0;
	call.uni (retval0), 
	vprintf, 
	(
	param0, 
	param1
	);
	ld.param.b32 	%r96, [retval0];
	} // callseq 0
	bra.uni 	$L__BB0_16;
$L__BB0_12:
	add.s64 	%rd5, %rd1, %rd11;
	ld.global.u32 	%r78, [%rd5];
	setp.le.s32 	%p20, %r78, %r103;
	@%p20 bra 	$L__BB0_14;
	cvta.to.global.u64 	%rd21, %rd6;
	add.s32 	%r81, %r26, %r2;
	shl.b32 	%r82, %r81, 2;
	add.s32 	%r83, %r82, %r106;
	mul.wide.s32 	%rd22, %r83, 4;
	add.s64 	%rd23, %rd21, %rd22;
	ld.global.u32 	%r84, [%rd23];
	min.s32 	%r85, %r4, %r84;
	neg.s32 	%r86, %r85;
	atom.global.add.u32 	%r87, [%rd23], %r86;
	mad.lo.s32 	%r88, %r105, %r47, %r104;
	shl.b32 	%r89, %r88, 2;
	add.s32 	%r90, %r89, %r107;
	mul.wide.s32 	%rd24, %r90, 4;
	add.s64 	%rd25, %rd21, %rd24;
	atom.global.add.u32 	%r91, [%rd25], %r85;
	atom.global.add.u32 	%r92, [%rd3], %r86;
	mul.wide.s32 	%rd26, %r88, 4;
	add.s64 	%rd27, %rd2, %rd26;
	atom.global.add.u32 	%r93, [%rd27], %r85;
	cvta.to.global.u64 	%rd28, %rd7;
	mov.b32 	%r94, 1;
	st.global.u32 	[%rd28], %r94;
	bra.uni 	$L__BB0_15;
$L__BB0_14:
	add.s32 	%r79, %r103, 1;
	atom.global.add.u32 	%r80, [%rd5], %r79;
$L__BB0_15:
	ld.global.u32 	%r95, [%rd5];
	cvta.to.global.u64 	%rd29, %rd8;
	add.s64 	%rd31, %rd29, %rd11;
	st.global.u32 	[%rd31], %r95;
$L__BB0_16:
	ret;

}


// ===== COMPILED SASS (sm_100) =====

	.target	sm_100

	.elftype	@"ET_EXEC"


//--------------------- .note.nv.tkinfo           --------------------------
	.section	.note.nv.tkinfo,"",@"SHT_NOTE"
	.sectionflags	@"SHF_NOTE_NV_TKINFO"
	.tkinfo
        /*0018*/ 	.word	0x00000002
        /*0030*/ 	.string	""
        /*0030*/ 	.string	"ptxas"
        /*0030*/ 	.string	"Cuda compilation tools, release 13.0, V13.0.88"
        /*0030*/ 	.string	"Build cuda_13.0.r13.0/compiler.36424714_0"
        /*0030*/ 	.string	"-arch sm_100 -m 64 "



//--------------------- .note.nv.cuinfo           --------------------------
	.section	.note.nv.cuinfo,"",@"SHT_NOTE"
	.sectionflags	@"SHF_NOTE_NV_CUINFO"
        /*0018*/ 	.short	0x0002
        /*001a*/ 	.short	0x0064
        /*001c*/ 	.short	0x0082
	.zero		2


//--------------------- .nv.info                  --------------------------
	.section	.nv.info,"",@"SHT_CUDA_INFO"
	.align	4


	//----- nvinfo : EIATTR_REGCOUNT
	.align		4
        /*0000*/ 	.byte	0x04, 0x2f
        /*0002*/ 	.short	(.L_2 - .L_1)
	.align		4
.L_1:
        /*0004*/ 	.word	index@(testOnGPU)
        /*0008*/ 	.word	0x0000001a


	//----- nvinfo : EIATTR_FRAME_SIZE
	.align		4
.L_2:
        /*000c*/ 	.byte	0x04, 0x11
        /*000e*/ 	.short	(.L_4 - .L_3)
	.align		4
.L_3:
        /*0010*/ 	.word	index@(testOnGPU)
        /*0014*/ 	.word	0x00000000


	//----- nvinfo : EIATTR_MIN_STACK_SIZE
	.align		4
.L_4:
        /*0018*/ 	.byte	0x04, 0x12
        /*001a*/ 	.short	(.L_6 - .L_5)
	.align		4
.L_5:
        /*001c*/ 	.word	index@(testOnGPU)
        /*0020*/ 	.word	0x00000000
.L_6:


//--------------------- .nv.compat                --------------------------
	.section	.nv.compat,"",@"SHT_CUDA_COMPAT_INFO"
	.align	4
        /*0000*/ 	.byte	0x02, 0x09, 0x00, 0x00, 0x02, 0x02, 0x01, 0x00, 0x02, 0x05, 0x05, 0x00, 0x03, 0x07, 0x01, 0x01
        /*0010*/ 	.byte	0x02, 0x03, 0x00, 0x00, 0x02, 0x06, 0x01, 0x00, 0x04, 0x0b, 0x08, 0x00, 0x09, 0x00, 0x00, 0x00
        /*0020*/ 	.byte	0x00, 0x00, 0x00, 0x00


//--------------------- .nv.info.testOnGPU        --------------------------
	.section	.nv.info.testOnGPU,"",@"SHT_CUDA_INFO"
	.sectionflags	@""
	.align	4


	//----- nvinfo : EIATTR_CUDA_API_VERSION
	.align		4
        /*0000*/ 	.byte	0x04, 0x37
        /*0002*/ 	.short	(.L_8 - .L_7)
.L_7:
        /*0004*/ 	.word	0x00000082


	//----- nvinfo : EIATTR_KPARAM_INFO
	.align		4
.L_8:
        /*0008*/ 	.byte	0x04, 0x17
        /*000a*/ 	.short	(.L_10 - .L_9)
.L_9:
        /*000c*/ 	.word	0x00000000
        /*0010*/ 	.short	0x0009
        /*0012*/ 	.short	0x0038
        /*0014*/ 	.byte	0x00, 0xf5, 0x21, 0x00


	//----- nvinfo : EIATTR_KPARAM_INFO
	.align		4
.L_10:
        /*0018*/ 	.byte	0x04, 0x17
        /*001a*/ 	.short	(.L_12 - .L_11)
.L_11:
        /*001c*/ 	.word	0x00000000
        /*0020*/ 	.short	0x0008
        /*0022*/ 	.short	0x0030
        /*0024*/ 	.byte	0x00, 0xf5, 0x21, 0x00


	//----- nvinfo : EIATTR_KPARAM_INFO
	.align		4
.L_12:
        /*0028*/ 	.byte	0x04, 0x17
        /*002a*/ 	.short	(.L_14 - .L_13)
.L_13:
        /*002c*/ 	.word	0x00000000
        /*0030*/ 	.short	0x0007
        /*0032*/ 	.short	0x0028
        /*0034*/ 	.byte	0x00, 0xf0, 0x11, 0x00


	//----- nvinfo : EIATTR_KPARAM_INFO
	.align		4
.L_14:
        /*0038*/ 	.byte	0x04, 0x17
        /*003a*/ 	.short	(.L_16 - .L_15)
.L_15:
        /*003c*/ 	.word	0x00000000
        /*0040*/ 	.short	0x0006
        /*0042*/ 	.short	0x0024
        /*0044*/ 	.byte	0x00, 0xf0, 0x11, 0x00


	//----- nvinfo : EIATTR_KPARAM_INFO
	.align		4
.L_16:
        /*0048*/ 	.byte	0x04, 0x17
        /*004a*/ 	.short	(.L_18 - .L_17)
.L_17:
        /*004c*/ 	.word	0x00000000
        /*0050*/ 	.short	0x0005
        /*0052*/ 	.short	0x0020
        /*0054*/ 	.byte	0x00, 0xf0, 0x11, 0x00


	//----- nvinfo : EIATTR_KPARAM_INFO
	.align		4
.L_18:
        /*0058*/ 	.byte	0x04, 0x17
        /*005a*/ 	.short	(.L_20 - .L_19)
.L_19:
        /*005c*/ 	.word	0x00000000
        /*0060*/ 	.short	0x0004
        /*0062*/ 	.short	0x001c
        /*0064*/ 	.byte	0x00, 0xf0, 0x11, 0x00


	//----- nvinfo : EIATTR_KPARAM_INFO
	.align		4
.L_20:
        /*0068*/ 	.byte	0x04, 0x17
        /*006a*/ 	.short	(.L_22 - .L_21)
.L_21:
        /*006c*/ 	.word	0x00000000
        /*0070*/ 	.short	0x0003
        /*0072*/ 	.short	0x0018
        /*0074*/ 	.byte	0x00, 0xf0, 0x11, 0x00


	//----- nvinfo : EIATTR_KPARAM_INFO
	.align		4
.L_22:
        /*0078*/ 	.byte	0x04, 0x17
        /*007a*/ 	.short	(.L_24 - .L_23)
.L_23:
        /*007c*/ 	.word	0x00000000
        /*0080*/ 	.short	0x0002
        /*0082*/ 	.short	0x0010
        /*0084*/ 	.byte	0x00, 0xf5, 0x21, 0x00


	//----- nvinfo : EIATTR_KPARAM_INFO
	.align		4
.L_24:
        /*0088*/ 	.byte	0x04, 0x17
        /*008a*/ 	.short	(.L_26 - .L_25)
.L_25:
        /*008c*/ 	.word	0x00000000
        /*0090*/ 	.short	0x0001
        /*0092*/ 	.short	0x0008
        /*0094*/ 	.byte	0x00, 0xf5, 0x21, 0x00


	//----- nvinfo : EIATTR_KPARAM_INFO
	.align		4
.L_26:
        /*0098*/ 	.byte	0x04, 0x17
        /*009a*/ 	.short	(.L_28 - .L_27)
.L_27:
        /*009c*/ 	.word	0x00000000
        /*00a0*/ 	.short	0x0000
        /*00a2*/ 	.short	0x0000
        /*00a4*/ 	.byte	0x00, 0xf5, 0x21, 0x00


	//----- nvinfo : EIATTR_SPARSE_MMA_MASK
	.align		4
.L_28:
        /*00a8*/ 	.byte	0x03, 0x50
        /*00aa*/ 	.short	0x0000


	//----- nvinfo : EIATTR_MAXREG_COUNT
	.align		4
        /*00ac*/ 	.byte	0x03, 0x1b
        /*00ae*/ 	.short	0x00ff


	//----- nvinfo : EIATTR_EXTERNS
	.align		4
        /*00b0*/ 	.byte	0x04, 0x0f
        /*00b2*/ 	.short	(.L_30 - .L_29)


	//   ....[0]....
	.align		4
.L_29:
        /*00b4*/ 	.word	index@(vprintf)


	//----- nvinfo : EIATTR_MERCURY_ISA_VERSION
	.align		4
.L_30:
        /*00b8*/ 	.byte	0x03, 0x5f
        /*00ba*/ 	.short	0x0101


	//----- nvinfo : EIATTR_VRC_CTA_INIT_COUNT
	.align		4
        /*00bc*/ 	.byte	0x02, 0x4a
	.zero		1
	.zero		1


	//----- nvinfo : EIATTR_SYSCALL_OFFSETS
	.align		4
        /*00c0*/ 	.byte	0x04, 0x46
        /*00c2*/ 	.short	(.L_32 - .L_31)


	//   ....[0]....
.L_31:
        /*00c4*/ 	.word	0x00000630


	//----- nvinfo : EIATTR_EXIT_INSTR_OFFSETS
	.align		4
.L_32:
        /*00c8*/ 	.byte	0x04, 0x1c
        /*00ca*/ 	.short	(.L_34 - .L_33)


	//   ....[0]....
.L_33:
        /*00cc*/ 	.word	0x00000140


	//   ....[1]....
        /*00d0*/ 	.word	0x000001a0


	//   ....[2]....
        /*00d4*/ 	.word	0x00000640


	//   ....[3]....
        /*00d8*/ 	.word	0x00000850


	//----- nvinfo : EIATTR_CRS_STACK_SIZE
	.align		4
.L_34:
        /*00dc*/ 	.byte	0x04, 0x1e
        /*00de*/ 	.short	(.L_36 - .L_35)
.L_35:
        /*00e0*/ 	.word	0x00000000


	//----- nvinfo : EIATTR_CBANK_PARAM_SIZE
	.align		4
.L_36:
        /*00e4*/ 	.byte	0x03, 0x19
        /*00e6*/ 	.short	0x0040


	//----- nvinfo : EIATTR_PARAM_CBANK
	.align		4
        /*00e8*/ 	.byte	0x04, 0x0a
        /*00ea*/ 	.short	(.L_38 - .L_37)
	.align		4
.L_37:
        /*00ec*/ 	.word	index@(.nv.constant0.testOnGPU)
        /*00f0*/ 	.short	0x0380
        /*00f2*/ 	.short	0x0040


	//----- nvinfo : EIATTR_SW_WAR
	.align		4
.L_38:
        /*00f4*/ 	.byte	0x04, 0x36
        /*00f6*/ 	.short	(.L_40 - .L_39)
.L_39:
        /*00f8*/ 	.word	0x00000008
.L_40:


//--------------------- .nv.callgraph             --------------------------
	.section	.nv.callgraph,"",@"SHT_CUDA_CALLGRAPH"
	.align	4
	.sectionentsize	8
	.align		4
        /*0000*/ 	.word	0x00000000
	.align		4
        /*0004*/ 	.word	0xffffffff
	.align		4
        /*0008*/ 	.word	index@(testOnGPU)
	.align		4
        /*000c*/ 	.word	index@(vprintf)
	.align		4
        /*0010*/ 	.word	0x00000000
	.align		4
        /*0014*/ 	.word	0xfffffffe
	.align		4
        /*0018*/ 	.word	0x00000000
	.align		4
        /*001c*/ 	.word	0xfffffffd
	.align		4
        /*0020*/ 	.word	0x00000000
	.align		4
        /*0024*/ 	.word	0xfffffffc


//--------------------- .nv.constant4             --------------------------
	.section	.nv.constant4,"a",@progbits
	.align	8
	.align		8
.nv.constant4:
        /*0000*/ 	.dword	vprintf
	.align		8
        /*0008*/ 	.dword	$str


//--------------------- .text.testOnGPU           --------------------------
	.section	.text.testOnGPU,"ax",@progbits
	.align	128
        .global         testOnGPU
        .type           testOnGPU,@function
        .size           testOnGPU,(.L_x_6 - testOnGPU)
        .other          testOnGPU,@"STO_CUDA_ENTRY STV_DEFAULT"
testOnGPU:
.text.testOnGPU:
[----:B------:R-:W0:Y:S01]  /*0000*/  LDC R1, c[0x0][0x37c] ;  /* 0x0000df00ff017b82 */ /* 0x000e220000000800 */
[----:B------:R-:W1:Y:S07]  /*0010*/  S2R R4, SR_TID.Y ;  /* 0x0000000000047919 */ /* 0x000e6e0000002200 */
[----:B------:R-:W-:Y:S01]  /*0020*/  S2UR UR5, SR_CTAID.X ;  /* 0x00000000000579c3 */ /* 0x000fe20000002500 */
[----:B------:R-:W2:Y:S01]  /*0030*/  LDCU UR4, c[0x0][0x370] ;  /* 0x00006e00ff0477ac */ /* 0x000ea20008000800 */
[----:B------:R-:W3:Y:S01]  /*0040*/  S2R R3, SR_TID.X ;  /* 0x0000000000037919 */ /* 0x000ee20000002100 */
[----:B------:R-:W4:Y:S05]  /*0050*/  LDCU.64 UR8, c[0x0][0x3a0] ;  /* 0x00007400ff0877ac */ /* 0x000f2a0008000a00 */
[----:B------:R-:W2:Y:S08]  /*0060*/  S2UR UR6, SR_CTAID.Y ;  /* 0x00000000000679c3 */ /* 0x000eb00000002600 */
[----:B------:R-:W3:Y:S08]  /*0070*/  LDC R8, c[0x0][0x360] ;  /* 0x0000d800ff087b82 */ /* 0x000ef00000000800 */
[----:B------:R-:W1:Y:S08]  /*0080*/  LDC R13, c[0x0][0x364] ;  /* 0x0000d900ff0d7b82 */ /* 0x000e700000000800 */
[----:B------:R-:W4:Y:S01]  /*0090*/  LDC R5, c[0x0][0x3a8] ;  /* 0x0000ea00ff057b82 */ /* 0x000f220000000800 */
[----:B--2---:R-:W-:-:S07]  /*00a0*/  UIMAD UR4, UR6, UR4, UR5 ;  /* 0x00000004060472a4 */ /* 0x004fce000f8e0205 */
[----:B------:R-:W4:Y:S01]  /*00b0*/  LDC.64 R6, c[0x0][0x398] ;  /* 0x0000e600ff067b82 */ /* 0x000f220000000a00 */
[C-C-:B-1----:R-:W-:Y:S02]  /*00c0*/  IMAD R9, R13.reuse, UR4, R4.reuse ;  /* 0x000000040d097c24 */ /* 0x142fe4000f8e0204 */
[----:B------:R-:W-:Y:S02]  /*00d0*/  IMAD R13, R13, UR6, R4 ;  /* 0x000000060d0d7c24 */ /* 0x000fe4000f8e0204 */
[--C-:B---3--:R-:W-:Y:S02]  /*00e0*/  IMAD R9, R9, R8, R3.reuse ;  /* 0x0000000809097224 */ /* 0x108fe400078e0203 */
[----:B------:R-:W-:Y:S02]  /*00f0*/  IMAD R8, R8, UR5, R3 ;  /* 0x0000000508087c24 */ /* 0x000fe4000f8e0203 */
[C---:B----4-:R-:W-:Y:S02]  /*0100*/  IMAD R2, R6.reuse, R5, UR9 ;  /* 0x0000000906027e24 */ /* 0x050fe4000f8e0205 */
[----:B------:R-:W-:-:S03]  /*0110*/  IMAD R0, R6, UR8, R7 ;  /* 0x0000000806007c24 */ /* 0x000fc6000f8e0207 */
[----:B------:R-:W-:-:S04]  /*0120*/  ISETP.NE.AND P0, PT, R2, R9, PT ;  /* 0x000000090200720c */ /* 0x000fc80003f05270 */
[----:B------:R-:W-:-:S13]  /*0130*/  ISETP.EQ.OR P0, PT, R0, R9, !P0 ;  /* 0x000000090000720c */ /* 0x000fda0004702670 */
[----:B0-----:R-:W-:Y:S05]  /*0140*/  @P0 EXIT ;  /* 0x000000000000094d */ /* 0x001fea0003800000 */
[----:B------:R-:W0:Y:S01]  /*0150*/  LDC.64 R4, c[0x0][0x388] ;  /* 0x0000e200ff047b82 */ /* 0x000e220000000a00 */
[----:B------:R-:W1:Y:S01]  /*0160*/  LDCU.64 UR36, c[0x0][0x358] ;  /* 0x00006b00ff2477ac */ /* 0x000e620008000a00 */
[----:B0-----:R-:W-:-:S05]  /*0170*/  IMAD.WIDE R2, R9, 0x4, R4 ;  /* 0x0000000409027825 */ /* 0x001fca00078e0204 */
[----:B-1----:R-:W2:Y:S02]  /*0180*/  LDG.E R0, desc[UR36][R2.64] ;  /* 0x0000002402007981 */ /* 0x002ea4000c1e1900 */
[----:B--2---:R-:W-:-:S13]  /*0190*/  ISETP.GE.AND P0, PT, R0, 0x1, PT ;  /* 0x000000010000780c */ /* 0x004fda0003f06270 */
[----:B------:R-:W-:Y:S05]  /*01a0*/  @!P0 EXIT ;  /* 0x000000000000894d */ /* 0x000fea0003800000 */
[C---:B------:R-:W-:Y:S01]  /*01b0*/  ISETP.NE.AND P0, PT, R13.reuse, RZ, PT ;  /* 0x000000ff0d00720c */ /* 0x040fe20003f05270 */
[----:B------:R-:W-:Y:S01]  /*01c0*/  VIADD R12, R6, 0xffffffff ;  /* 0xffffffff060c7836 */ /* 0x000fe20000000000 */
[----:B------:R-:W0:Y:S01]  /*01d0*/  LDCU.64 UR4, c[0x0][0x390] ;  /* 0x00007200ff0477ac */ /* 0x000e220008000a00 */
[----:B------:R-:W-:-:S03]  /*01e0*/  IMAD R7, R13, R6, RZ ;  /* 0x000000060d077224 */ /* 0x000fc600078e02ff */
[----:B------:R-:W-:Y:S02]  /*01f0*/  ISETP.GE.AND P5, PT, R13, R12, PT ;  /* 0x0000000c0d00720c */ /* 0x000fe40003fa6270 */
[----:B------:R-:W-:-:S05]  /*0200*/  IADD3 R14, P1, PT, R8, R7, RZ ;  /* 0x00000007080e7210 */ /* 0x000fca0007f3e0ff */
[----:B------:R-:W1:Y:S01]  /*0210*/  @P0 LDC.64 R16, c[0x0][0x390] ;  /* 0x0000e400ff100b82 */ /* 0x000e620000000a00 */
[----:B------:R-:W-:-:S04]  /*0220*/  @P0 VIADD R15, R13, 0xffffffff ;  /* 0xffffffff0d0f0836 */ /* 0x000fc80000000000 */
[-C--:B------:R-:W-:Y:S02]  /*0230*/  @P0 IMAD R19, R15, R6.reuse, R8 ;  /* 0x000000060f130224 */ /* 0x080fe400078e0208 */
[----:B------:R-:W-:Y:S01]  /*0240*/  @!P5 IMAD R21, R13, R6, R6 ;  /* 0x000000060d15d224 */ /* 0x000fe200078e0206 */
[----:B------:R-:W2:Y:S01]  /*0250*/  @!P5 LDC.64 R10, c[0x0][0x390] ;  /* 0x0000e400ff0adb82 */ /* 0x000ea20000000a00 */
[----:B------:R-:W-:Y:S01]  /*0260*/  ISETP.GE.AND P4, PT, R8, 0x1, PT ;  /* 0x000000010800780c */ /* 0x000fe20003f86270 */
[----:B-1----:R-:W-:-:S04]  /*0270*/  @P0 IMAD.WIDE R16, R19, 0x4, R16 ;  /* 0x0000000413100825 */ /* 0x002fc800078e0210 */
[C---:B------:R-:W-:Y:S01]  /*0280*/  @!P5 IMAD.IADD R19, R8.reuse, 0x1, R21 ;  /* 0x000000010813d824 */ /* 0x040fe200078e0215 */
[----:B------:R-:W-:Y:S01]  /*0290*/  SHF.R.S32.HI R21, RZ, 0x1f, R7 ;  /* 0x0000001fff157819 */ /* 0x000fe20000011407 */
[----:B------:R1:W3:Y:S02]  /*02a0*/  @P0 LDG.E R17, desc[UR36][R16.64] ;  /* 0x0000002410110981 */ /* 0x0002e4000c1e1900 */
[----:B--2---:R-:W-:Y:S01]  /*02b0*/  @!P5 IMAD.WIDE R18, R19, 0x4, R10 ;  /* 0x000000041312d825 */ /* 0x004fe200078e020a */
[----:B------:R-:W-:Y:S02]  /*02c0*/  LEA.HI.X.SX32 R21, R8, R21, 0x1, P1 ;  /* 0x0000001508157211 */ /* 0x000fe400008f0eff */
[----:B0-----:R-:W-:-:S03]  /*02d0*/  LEA R10, P1, R14, UR4, 0x2 ;  /* 0x000000040e0a7c11 */ /* 0x001fc6000f8210ff */
[----:B------:R-:W2:Y:S01]  /*02e0*/  @!P5 LDG.E R19, desc[UR36][R18.64] ;  /* 0x000000241213d981 */ /* 0x000ea2000c1e1900 */
[----:B------:R-:W-:Y:S02]  /*02f0*/  LEA.HI.X R11, R14, UR5, R21, 0x2, P1 ;  /* 0x000000050e0b7c11 */ /* 0x000fe400088f1415 */
[----:B------:R-:W-:-:S03]  /*0300*/  ISETP.GE.AND P2, PT, R8, R12, PT ;  /* 0x0000000c0800720c */ /* 0x000fc60003f46270 */
[----:B------:R-:W4:Y:S10]  /*0310*/  @P4 LDG.E R21, desc[UR36][R10.64+-0x4] ;  /* 0xfffffc240a154981 */ /* 0x000f34000c1e1900 */
[----:B------:R-:W5:Y:S01]  /*0320*/  @!P2 LDG.E R23, desc[UR36][R10.64+0x4] ;  /* 0x000004240a17a981 */ /* 0x000f62000c1e1900 */
[----:B------:R-:W-:-:S02]  /*0330*/  IMAD.MOV.U32 R12, RZ, RZ, 0x77359400 ;  /* 0x77359400ff0c7424 */ /* 0x000fc400078e00ff */
[----:B------:R-:W-:Y:S02]  /*0340*/  @P0 IMAD.MOV.U32 R20, RZ, RZ, -0x1 ;  /* 0xffffffffff140424 */ /* 0x000fe400078e00ff */
[----:B-1----:R-:W-:Y:S02]  /*0350*/  IMAD.MOV.U32 R16, RZ, RZ, -0x1 ;  /* 0xffffffffff107424 */ /* 0x002fe400078e00ff */
[----:B------:R-:W-:Y:S01]  /*0360*/  IMAD.MOV.U32 R14, RZ, RZ, -0x1 ;  /* 0xffffffffff0e7424 */ /* 0x000fe200078e00ff */
[C---:B---3--:R-:W-:Y:S02]  /*0370*/  @P0 VIMNMX R12, PT, PT, R17.reuse, 0x77359400, PT ;  /* 0x77359400110c0848 */ /* 0x048fe40003fe0100 */
[----:B------:R-:W-:Y:S01]  /*0380*/  @P0 ISETP.GT.AND P1, PT, R17, 0x773593ff, PT ;  /* 0x773593ff1100080c */ /* 0x000fe20003f24270 */
[----:B------:R-:W-:-:S03]  /*0390*/  IMAD.MOV.U32 R17, RZ, RZ, -0x1 ;  /* 0xffffffffff117424 */ /* 0x000fc600078e00ff */
[----:B------:R-:W-:Y:S02]  /*03a0*/  @P0 SEL R16, R15, 0xffffffff, !P1 ;  /* 0xffffffff0f100807 */ /* 0x000fe40004800000 */
[----:B--2---:R-:W-:Y:S02]  /*03b0*/  @!P5 ISETP.GE.AND P6, PT, R19, R12, PT ;  /* 0x0000000c1300d20c */ /* 0x004fe40003fc6270 */
[----:B------:R-:W-:Y:S01]  /*03c0*/  @!P5 VIMNMX R12, PT, PT, R12, R19, PT ;  /* 0x000000130c0cd248 */ /* 0x000fe20003fe0100 */
[----:B------:R-:W-:Y:S01]  /*03d0*/  IMAD.MOV.U32 R15, RZ, RZ, -0x1 ;  /* 0xffffffffff0f7424 */ /* 0x000fe200078e00ff */
[----:B------:R-:W-:Y:S02]  /*03e0*/  @P0 SEL R14, R20, 0x2, P1 ;  /* 0x00000002140e0807 */ /* 0x000fe40000800000 */
[----:B------:R-:W-:Y:S02]  /*03f0*/  @P0 SEL R15, R8, 0xffffffff, !P1 ;  /* 0xffffffff080f0807 */ /* 0x000fe40004800000 */
[----:B------:R-:W-:-:S02]  /*0400*/  @P0 SEL R17, RZ, 0xffffffff, !P1 ;  /* 0xffffffffff110807 */ /* 0x000fc40004800000 */
[----:B------:R-:W-:Y:S02]  /*0410*/  PLOP3.LUT P1, PT, PT, PT, PT, 0x80, 0x8 ;  /* 0x000000000008781c */ /* 0x000fe40003f2f070 */
[----:B----4-:R-:W-:Y:S02]  /*0420*/  @P4 ISETP.GE.AND P3, PT, R21, R12, PT ;  /* 0x0000000c1500420c */ /* 0x010fe40003f66270 */
[----:B------:R-:W-:Y:S02]  /*0430*/  @!P5 PLOP3.LUT P1, PT, P6, PT, PT, 0x80, 0x8 ;  /* 0x000000000008d81c */ /* 0x000fe4000372f070 */
[----:B------:R-:W-:Y:S02]  /*0440*/  PLOP3.LUT P0, PT, PT, PT, PT, 0x80, 0x8 ;  /* 0x000000000008781c */ /* 0x000fe40003f0f070 */
[----:B------:R-:W-:Y:S02]  /*0450*/  @P4 PLOP3.LUT P0, PT, P3, PT, PT, 0x80, 0x8 ;  /* 0x000000000008481c */ /* 0x000fe40001f0f070 */
[----:B------:R-:W-:-:S02]  /*0460*/  @P4 VIMNMX R12, PT, PT, R12, R21, PT ;  /* 0x000000150c0c4248 */ /* 0x000fc40003fe0100 */
[----:B------:R-:W-:-:S05]  /*0470*/  @!P5 SEL R15, R8, R15, !P6 ;  /* 0x0000000f080fd207 */ /* 0x000fca0007000000 */
[----:B------:R-:W-:Y:S01]  /*0480*/  @!P1 VIADD R16, R13, 0x1 ;  /* 0x000000010d109836 */ /* 0x000fe20000000000 */
[----:B-----5:R-:W-:-:S03]  /*0490*/  @!P2 ISETP.GE.AND P1, PT, R23, R12, PT ;  /* 0x0000000c1700a20c */ /* 0x020fc60003f26270 */
[----:B------:R-:W-:Y:S01]  /*04a0*/  @!P0 VIADD R15, R8, 0xffffffff ;  /* 0xffffffff080f8836 */ /* 0x000fe20000000000 */
[----:B------:R-:W-:Y:S02]  /*04b0*/  PLOP3.LUT P0, PT, PT, PT, PT, 0x80, 0x8 ;  /* 0x000000000008781c */ /* 0x000fe40003f0f070 */
[----:B------:R-:W-:Y:S02]  /*04c0*/  @!P2 PLOP3.LUT P0, PT, P1, PT, PT, 0x80, 0x8 ;  /* 0x000000000008a81c */ /* 0x000fe40000f0f070 */
[----:B------:R-:W-:Y:S02]  /*04d0*/  @P4 SEL R16, R13, R16, !P3 ;  /* 0x000000100d104207 */ /* 0x000fe40005800000 */
[----:B------:R-:W-:Y:S02]  /*04e0*/  @!P5 SEL R17, R17, 0x2, P6 ;  /* 0x000000021111d807 */ /* 0x000fe40003000000 */
[----:B------:R-:W-:Y:S02]  /*04f0*/  @!P5 SEL R14, R14, RZ, P6 ;  /* 0x000000ff0e0ed207 */ /* 0x000fe40003000000 */
[----:B------:R-:W-:-:S02]  /*0500*/  @!P2 SEL R16, R13, R16, !P1 ;  /* 0x000000100d10a207 */ /* 0x000fc40004800000 */
[----:B------:R-:W-:Y:S02]  /*0510*/  @P4 SEL R17, R17, 0x1, P3 ;  /* 0x0000000111114807 */ /* 0x000fe40001800000 */
[----:B------:R-:W-:Y:S01]  /*0520*/  @P4 SEL R14, R14, 0x3, P3 ;  /* 0x000000030e0e4807 */ /* 0x000fe20001800000 */
[----:B------:R-:W-:Y:S01]  /*0530*/  @!P0 VIADD R15, R8, 0x1 ;  /* 0x00000001080f8836 */ /* 0x000fe20000000000 */
[----:B------:R-:W-:Y:S02]  /*0540*/  ISETP.NE.AND P0, PT, R16, -0x1, PT ;  /* 0xffffffff1000780c */ /* 0x000fe40003f05270 */
[----:B------:R-:W-:Y:S02]  /*0550*/  @!P2 SEL R17, R17, 0x3, P1 ;  /* 0x000000031111a807 */ /* 0x000fe40000800000 */
[----:B------:R-:W-:Y:S02]  /*0560*/  @!P2 SEL R14, R14, 0x1, P1 ;  /* 0x000000010e0ea807 */ /* 0x000fe40000800000 */
[----:B------:R-:W-:-:S02]  /*0570*/  ISETP.NE.AND P0, PT, R15, -0x1, P0 ;  /* 0xffffffff0f00780c */ /* 0x000fc40000705270 */
[----:B------:R-:W-:Y:S02]  /*0580*/  ISETP.NE.AND P1, PT, R14, -0x1, PT ;  /* 0xffffffff0e00780c */ /* 0x000fe40003f25270 */
[----:B------:R-:W-:Y:S02]  /*0590*/  ISETP.NE.AND P0, PT, R17, -0x1, P0 ;  /* 0xffffffff1100780c */ /* 0x000fe40000705270 */
[----:B------:R-:W-:-:S11]  /*05a0*/  @!P2 VIMNMX R12, PT, PT, R12, R23, PT ;  /* 0x000000170c0ca248 */ /* 0x000fd60003fe0100 */
[----:B------:R-:W-:Y:S05]  /*05b0*/  @P0 BRA P1, `(.L_x_0) ;  /* 0x0000000000240947 */ /* 0x000fea0000800000 */
[----:B------:R-:W-:Y:S01]  /*05c0*/  MOV R0, 0x0 ;  /* 0x0000000000007802 */ /* 0x000fe20000000f00 */
[----:B------:R-:W0:Y:S01]  /*05d0*/  LDCU.64 UR4, c[0x4][0x8] ;  /* 0x01000100ff0477ac */ /* 0x000e220008000a00 */
[----:B------:R-:W-:Y:S02]  /*05e0*/  CS2R R6, SRZ ;  /* 0x0000000000067805 */ /* 0x000fe4000001ff00 */
[----:B------:R1:W2:Y:S01]  /*05f0*/  LDC.64 R2, c[0x4][R0] ;  /* 0x0100000000027b82 */ /* 0x0002a20000000a00 */
[----:B0-----:R-:W-:Y:S02]  /*0600*/  IMAD.U32 R4, RZ, RZ, UR4 ;  /* 0x00000004ff047e24 */ /* 0x001fe4000f8e00ff */
[----:B-1----:R-:W-:-:S07]  /*0610*/  IMAD.U32 R5, RZ, RZ, UR5 ;  /* 0x00000005ff057e24 */ /* 0x002fce000f8e00ff */
[----:B------:R-:W-:-:S07]  /*0620*/  LEPC R20, `(.L_x_1) ;  /* 0x000000001014794e */ /* 0x000fce0000000000 */
[----:B--2---:R-:W-:Y:S05]  /*0630*/  CALL.ABS.NOINC R2 ;  /* 0x0000000002007343 */ /* 0x004fea0003c00000 */
.L_x_1:
[----:B------:R-:W-:Y:S05]  /*0640*/  EXIT ;  /* 0x000000000000794d */ /* 0x000fea0003800000 */
.L_x_0:
[----:B------:R-:W0:Y:S02]  /*0650*/  LDC.64 R10, c[0x0][0x390] ;  /* 0x0000e400ff0a7b82 */ /* 0x000e240000000a00 */
[----:B0-----:R-:W-:-:S05]  /*0660*/  IMAD.WIDE R10, R9, 0x4, R10 ;  /* 0x00000004090a7825 */ /* 0x001fca00078e020a */
[----:B------:R-:W2:Y:S01]  /*0670*/  LDG.E R13, desc[UR36][R10.64] ;  /* 0x000000240a0d7981 */ /* 0x000ea2000c1e1900 */
[----:B------:R-:W-:Y:S01]  /*0680*/  BSSY.RECONVERGENT B0, `(.L_x_2) ;  /* 0x0000018000007945 */ /* 0x000fe20003800200 */
[----:B--2---:R-:W-:-:S13]  /*0690*/  ISETP.GT.AND P0, PT, R13, R12, PT ;  /* 0x0000000c0d00720c */ /* 0x004fda0003f04270 */
[----:B------:R-:W-:Y:S05]  /*06a0*/  @!P0 BRA `(.L_x_3) ;  /* 0x00000000004c8947 */ /* 0x000fea0003800000 */
[----:B------:R-:W0:Y:S01]  /*06b0*/  LDC.64 R12, c[0x0][0x380] ;  /* 0x0000e000ff0c7b82 */ /* 0x000e220000000a00 */
[----:B------:R-:W-:-:S04]  /*06c0*/  IMAD.IADD R8, R8, 0x1, R7 ;  /* 0x0000000108087824 */ /* 0x000fc800078e0207 */
[----:B------:R-:W-:-:S04]  /*06d0*/  IMAD R19, R8, 0x4, R17 ;  /* 0x0000000408137824 */ /* 0x000fc800078e0211 */
[----:B0-----:R-:W-:-:S05]  /*06e0*/  IMAD.WIDE R18, R19, 0x4, R12 ;  /* 0x0000000413127825 */ /* 0x001fca00078e020c */
[----:B------:R-:W2:Y:S01]  /*06f0*/  LDG.E R7, desc[UR36][R18.64] ;  /* 0x0000002412077981 */ /* 0x000ea2000c1e1900 */
[----:B------:R-:W-:-:S04]  /*0700*/  IMAD R17, R16, R6, R15 ;  /* 0x0000000610117224 */ /* 0x000fc800078e020f */
[C---:B------:R-:W-:Y:S02]  /*0710*/  IMAD R21, R17.reuse, 0x4, R14 ;  /* 0x0000000411157824 */ /* 0x040fe400078e020e */
[----:B------:R-:W-:-:S04]  /*0720*/  IMAD.WIDE R4, R17, 0x4, R4 ;  /* 0x0000000411047825 */ /* 0x000fc800078e0204 */
[----:B------:R-:W-:-:S04]  /*0730*/  IMAD.WIDE R12, R21, 0x4, R12 ;  /* 0x00000004150c7825 */ /* 0x000fc800078e020c */
[----:B------:R-:W-:Y:S01]  /*0740*/  IMAD.MOV.U32 R17, RZ, RZ, 0x1 ;  /* 0x00000001ff117424 */ /* 0x000fe200078e00ff */
[----:B--2---:R-:W-:Y:S02]  /*0750*/  VIMNMX R15, PT, PT, R0, R7, PT ;  /* 0x00000007000f7248 */ /* 0x004fe40003fe0100 */
[----:B------:R-:W0:Y:S03]  /*0760*/  LDC.64 R6, c[0x0][0x3b0] ;  /* 0x0000ec00ff067b82 */ /* 0x000e260000000a00 */
[----:B------:R-:W-:-:S05]  /*0770*/  IMAD.MOV R23, RZ, RZ, -R15 ;  /* 0x000000ffff177224 */ /* 0x000fca00078e0a0f */
[----:B------:R1:W-:Y:S04]  /*0780*/  REDG.E.ADD.STRONG.GPU desc[UR36][R18.64], R23 ;  /* 0x000000171200798e */ /* 0x0003e8000c12e124 */
[----:B------:R1:W-:Y:S04]  /*0790*/  REDG.E.ADD.STRONG.GPU desc[UR36][R12.64], R15 ;  /* 0x0000000f0c00798e */ /* 0x0003e8000c12e124 */
[----:B------:R1:W-:Y:S04]  /*07a0*/  REDG.E.ADD.STRONG.GPU desc[UR36][R2.64], R23 ;  /* 0x000000170200798e */ /* 0x0003e8000c12e124 */
[----:B------:R1:W-:Y:S04]  /*07b0*/  REDG.E.ADD.STRONG.GPU desc[UR36][R4.64], R15 ;  /* 0x0000000f0400798e */ /* 0x0003e8000c12e124 */
[----:B0-----:R1:W-:Y:S01]  /*07c0*/  STG.E desc[UR36][R6.64], R17 ;  /* 0x0000001106007986 */ /* 0x0013e2000c101924 */
[----:B------:R-:W-:Y:S05]  /*07d0*/  BRA `(.L_x_4) ;  /* 0x0000000000087947 */ /* 0x000fea0003800000 */
.L_x_3:
[----:B------:R-:W-:-:S05]  /*07e0*/  VIADD R3, R12, 0x1 ;  /* 0x000000010c037836 */ /* 0x000fca0000000000 */
[----:B------:R0:W-:Y:S02]  /*07f0*/  REDG.E.ADD.STRONG.GPU desc[UR36][R10.64], R3 ;  /* 0x000000030a00798e */ /* 0x0001e4000c12e124 */
.L_x_4:
[----:B------:R-:W-:Y:S05]  /*0800*/  BSYNC.RECONVERGENT B0 ;  /* 0x0000000000007941 */ /* 0x000fea0003800200 */
.L_x_2:
[----:B0-----:R-:W2:Y:S01]  /*0810*/  LDG.E R11, desc[UR36][R10.64] ;  /* 0x000000240a0b7981 */ /* 0x001ea2000c1e1900 */
[----:B-1----:R-:W0:Y:S02]  /*0820*/  LDC.64 R2, c[0x0][0x3b8] ;  /* 0x0000ee00ff027b82 */ /* 0x002e240000000a00 */
[----:B0-----:R-:W-:-:S05]  /*0830*/  IMAD.WIDE R2, R9, 0x4, R2 ;  /* 0x0000000409027825 */ /* 0x001fca00078e0202 */
[----:B--2---:R-:W-:Y:S01]  /*0840*/  STG.E desc[UR36][R2.64], R11 ;  /* 0x0000000b02007986 */ /* 0x004fe2000c101924 */
[----:B------:R-:W-:Y:S05]  /*0850*/  EXIT ;  /* 0x000000000000794d */ /* 0x000fea0003800000 */
.L_x_5:
[----:B------:R-:W-:-:S00]  /*0860*/  BRA `(.L_x_5) ;  /* 0xfffffffc00fc7947 */ /* 0x000fc0000383ffff */
[----:B------:R-:W-:-:S00]  /*0870*/  NOP ;  /* 0x0000000000007918 */ /* 0x000fc00000000000 */
        /* <DEDUP_REMOVED lines=8> */
.L_x_6:


//--------------------- .nv.global.init           --------------------------
	.section	.nv.global.init,"aw",@progbits
.nv.global.init:
	.type		$str,@object
	.size		$str,(.L_0 - $str)
$str:
        /*0000*/ 	.byte	0x53, 0x6f, 0x6d, 0x65, 0x74, 0x68, 0x69, 0x6e, 0x67, 0x20, 0x69, 0x73, 0x20, 0x77, 0x72, 0x6f
        /*0010*/ 	.byte	0x6e, 0x67, 0x0a, 0x00
.L_0:


//--------------------- .nv.shared.reserved.0     --------------------------
	.section	.nv.shared.reserved.0,"aw",@nobits
	.weak		__nv_reservedSMEM_offset_0_alias
	.size		__nv_reservedSMEM_offset_0_alias, 0, 64
	.other		__nv_reservedSMEM_offset_0_alias,@"STO_CUDA_RESERVED_SHARED STV_DEFAULT"
__nv_reservedSMEM_offset_0_alias:
	.zero		0
	.zero		64


//--------------------- .nv.constant0.testOnGPU   --------------------------
	.section	.nv.constant0.testOnGPU,"a",@progbits
	.sectionflags	@""
	.align	4
.nv.constant0.testOnGPU:
	.zero		960


//--------------------- SYMBOLS --------------------------

	.type		.nv.reservedSmem.offset0,@object
	.size		.nv.reservedSmem.offset0,0x4
	.type		vprintf,@function
